//
// Generated by NVIDIA NVVM Compiler
//
// Compiler Build ID: CL-36424714
// Cuda compilation tools, release 13.0, V13.0.88
// Based on NVVM 20.0.0
//

.version 9.0
.target sm_100
.address_size 64

	// .globl	_Z13global_reducePiS_

.visible .entry _Z13global_reducePiS_(
	.param .u64 .ptr .align 1 _Z13global_reducePiS__param_0,
	.param .u64 .ptr .align 1 _Z13global_reducePiS__param_1
)
{
	.reg .pred 	%p<5>;
	.reg .b32 	%r<13>;
	.reg .b64 	%rd<11>;

	ld.param.u64 	%rd4, [_Z13global_reducePiS__param_0];
	ld.param.u64 	%rd3, [_Z13global_reducePiS__param_1];
	cvta.to.global.u64 	%rd1, %rd4;
	mov.u32 	%r1, %ctaid.x;
	mov.u32 	%r12, %ntid.x;
	mov.u32 	%r3, %tid.x;
	mad.lo.s32 	%r4, %r1, %r12, %r3;
	setp.lt.u32 	%p1, %r12, 2;
	mul.wide.s32 	%rd5, %r4, 4;
	add.s64 	%rd2, %rd1, %rd5;
	@%p1 bra 	$L__BB0_4;
$L__BB0_1:
	shr.u32 	%r6, %r12, 1;
	setp.ge.u32 	%p2, %r3, %r6;
	@%p2 bra 	$L__BB0_3;
	add.s32 	%r7, %r6, %r4;
	mul.wide.u32 	%rd6, %r7, 4;
	add.s64 	%rd7, %rd1, %rd6;
	ld.global.u32 	%r8, [%rd7];
	ld.global.u32 	%r9, [%rd2];
	add.s32 	%r10, %r9, %r8;
	st.global.u32 	[%rd2], %r10;
$L__BB0_3:
	bar.sync 	0;
	setp.gt.u32 	%p3, %r12, 3;
	mov.u32 	%r12, %r6;
	@%p3 bra 	$L__BB0_1;
$L__BB0_4:
	setp.ne.s32 	%p4, %r3, 0;
	@%p4 bra 	$L__BB0_6;
	ld.global.u32 	%r11, [%rd2];
	cvta.to.global.u64 	%rd8, %rd3;
	mul.wide.u32 	%rd9, %r1, 4;
	add.s64 	%rd10, %rd8, %rd9;
	st.global.u32 	[%rd10], %r11;
$L__BB0_6:
	ret;

}


// ===== COMPILED SASS (sm_100) =====

	.target	sm_100

	.elftype	@"ET_EXEC"


//--------------------- .note.nv.tkinfo           --------------------------
	.section	.note.nv.tkinfo,"",@"SHT_NOTE"
	.sectionflags	@"SHF_NOTE_NV_TKINFO"
	.tkinfo
        /*0018*/ 	.word	0x00000002
        /*0030*/ 	.string	""
        /*0030*/ 	.string	"ptxas"
        /*0030*/ 	.string	"Cuda compilation tools, release 13.0, V13.0.88"
        /*0030*/ 	.string	"Build cuda_13.0.r13.0/compiler.36424714_0"
        /*0030*/ 	.string	"-arch sm_100 -m 64 "



//--------------------- .note.nv.cuinfo           --------------------------
	.section	.note.nv.cuinfo,"",@"SHT_NOTE"
	.sectionflags	@"SHF_NOTE_NV_CUINFO"
        /*0018*/ 	.short	0x0002
        /*001a*/ 	.short	0x0064
        /*001c*/ 	.short	0x0082
	.zero		2


//--------------------- .nv.info                  --------------------------
	.section	.nv.info,"",@"SHT_CUDA_INFO"
	.align	4


	//----- nvinfo : EIATTR_REGCOUNT
	.align		4
        /*0000*/ 	.byte	0x04, 0x2f
        /*0002*/ 	.short	(.L_1 - .L_0)
	.align		4
.L_0:
        /*0004*/ 	.word	index@(_Z13global_reducePiS_)
        /*0008*/ 	.word	0x00000010


	//----- nvinfo : EIATTR_FRAME_SIZE
	.align		4
.L_1:
        /*000c*/ 	.byte	0x04, 0x11
        /*000e*/ 	.short	(.L_3 - .L_2)
	.align		4
.L_2:
        /*0010*/ 	.word	index@(_Z13global_reducePiS_)
        /*0014*/ 	.word	0x00000000


	//----- nvinfo : EIATTR_MIN_STACK_SIZE
	.align		4
.L_3:
        /*0018*/ 	.byte	0x04, 0x12
        /*001a*/ 	.short	(.L_5 - .L_4)
	.align		4
.L_4:
        /*001c*/ 	.word	index@(_Z13global_reducePiS_)
        /*0020*/ 	.word	0x00000000
.L_5:


//--------------------- .nv.compat                --------------------------
	.section	.nv.compat,"",@"SHT_CUDA_COMPAT_INFO"
	.align	4
        /*0000*/ 	.byte	0x02, 0x09, 0x00, 0x00, 0x02, 0x02, 0x01, 0x00, 0x02, 0x05, 0x05, 0x00, 0x03, 0x07, 0x01, 0x01
        /*0010*/ 	.byte	0x02, 0x03, 0x00, 0x00, 0x02, 0x06, 0x01, 0x00, 0x04, 0x0b, 0x08, 0x00, 0x09, 0x00, 0x00, 0x00
        /*0020*/ 	.byte	0x00, 0x00, 0x00, 0x00


//--------------------- .nv.info._Z13global_reducePiS_ --------------------------
	.section	.nv.info._Z13global_reducePiS_,"",@"SHT_CUDA_INFO"
	.sectionflags	@""
	.align	4


	//----- nvinfo : EIATTR_CUDA_API_VERSION
	.align		4
        /*0000*/ 	.byte	0x04, 0x37
        /*0002*/ 	.short	(.L_7 - .L_6)
.L_6:
        /*0004*/ 	.word	0x00000082


	//----- nvinfo : EIATTR_KPARAM_INFO
	.align		4
.L_7:
        /*0008*/ 	.byte	0x04, 0x17
        /*000a*/ 	.short	(.L_9 - .L_8)
.L_8:
        /*000c*/ 	.word	0x00000000
        /*0010*/ 	.short	0x0001
        /*0012*/ 	.short	0x0008
        /*0014*/ 	.byte	0x00, 0xf5, 0x21, 0x00


	//----- nvinfo : EIATTR_KPARAM_INFO
	.align		4
.L_9:
        /*0018*/ 	.byte	0x04, 0x17
        /*001a*/ 	.short	(.L_11 - .L_10)
.L_10:
        /*001c*/ 	.word	0x00000000
        /*0020*/ 	.short	0x0000
        /*0022*/ 	.short	0x0000
        /*0024*/ 	.byte	0x00, 0xf5, 0x21, 0x00


	//----- nvinfo : EIATTR_SPARSE_MMA_MASK
	.align		4
.L_11:
        /*0028*/ 	.byte	0x03, 0x50
        /*002a*/ 	.short	0x0000


	//----- nvinfo : EIATTR_MAXREG_COUNT
	.align		4
        /*002c*/ 	.byte	0x03, 0x1b
        /*002e*/ 	.short	0x00ff


	//----- nvinfo : EIATTR_NUM_BARRIERS
	.align		4
        /*0030*/ 	.byte	0x02, 0x4c
        /*0032*/ 	.byte	0x01
	.zero		1


	//----- nvinfo : EIATTR_MERCURY_ISA_VERSION
	.align		4
        /*0034*/ 	.byte	0x03, 0x5f
        /*0036*/ 	.short	0x0101


	//----- nvinfo : EIATTR_VRC_CTA_INIT_COUNT
	.align		4
        /*0038*/ 	.byte	0x02, 0x4a
	.zero		1
	.zero		1


	//----- nvinfo : EIATTR_EXIT_INSTR_OFFSETS
	.align		4
        /*003c*/ 	.byte	0x04, 0x1c
        /*003e*/ 	.short	(.L_13 - .L_12)


	//   ....[0]....
.L_12:
        /*0040*/ 	.word	0x000001b0


	//   ....[1]....
        /*0044*/ 	.word	0x00000200


	//----- nvinfo : EIATTR_CRS_STACK_SIZE
	.align		4
.L_13:
        /*0048*/ 	.byte	0x04, 0x1e
        /*004a*/ 	.short	(.L_15 - .L_14)
.L_14:
        /*004c*/ 	.word	0x00000000


	//----- nvinfo : EIATTR_CBANK_PARAM_SIZE
	.align		4
.L_15:
        /*0050*/ 	.byte	0x03, 0x19
        /*0052*/ 	.short	0x0010


	//----- nvinfo : EIATTR_PARAM_CBANK
	.align		4
        /*0054*/ 	.byte	0x04, 0x0a
        /*0056*/ 	.short	(.L_17 - .L_16)
	.align		4
.L_16:
        /*0058*/ 	.word	index@(.nv.constant0._Z13global_reducePiS_)
        /*005c*/ 	.short	0x0380
        /*005e*/ 	.short	0x0010


	//----- nvinfo : EIATTR_SW_WAR
	.align		4
.L_17:
        /*0060*/ 	.byte	0x04, 0x36
        /*0062*/ 	.short	(.L_19 - .L_18)
.L_18:
        /*0064*/ 	.word	0x00000008
.L_19:


//--------------------- .nv.callgraph             --------------------------
	.section	.nv.callgraph,"",@"SHT_CUDA_CALLGRAPH"
	.align	4
	.sectionentsize	8
	.align		4
        /*0000*/ 	.word	0x00000000
	.align		4
        /*0004*/ 	.word	0xffffffff
	.align		4
        /*0008*/ 	.word	0x00000000
	.align		4
        /*000c*/ 	.word	0xfffffffe
	.align		4
        /*0010*/ 	.word	0x00000000
	.align		4
        /*0014*/ 	.word	0xfffffffd
	.align		4
        /*0018*/ 	.word	0x00000000
	.align		4
        /*001c*/ 	.word	0xfffffffc


//--------------------- .text._Z13global_reducePiS_ --------------------------
	.section	.text._Z13global_reducePiS_,"ax",@progbits
	.align	128
        .global         _Z13global_reducePiS_
        .type           _Z13global_reducePiS_,@function
        .size           _Z13global_reducePiS_,(.L_x_5 - _Z13global_reducePiS_)
        .other          _Z13global_reducePiS_,@"STO_CUDA_ENTRY STV_DEFAULT"
_Z13global_reducePiS_:
.text._Z13global_reducePiS_:
[----:B------:R-:W-:Y:S01]  /*0000*/  LDC R1, c[0x0][0x37c] ;  /* 0x0000df00ff017b82 */ /* 0x000fe20000000800 */
[----:B------:R-:W0:Y:S01]  /*0010*/  S2R R13, SR_CTAID.X ;  /* 0x00000000000d7919 */ /* 0x000e220000002500 */
[----:B------:R-:W1:Y:S06]  /*0020*/  LDCU UR4, c[0x0][0x360] ;  /* 0x00006c00ff0477ac */ /* 0x000e6c0008000800 */
[----:B------:R-:W2:Y:S01]  /*0030*/  LDC.64 R2, c[0x0][0x380] ;  /* 0x0000e000ff027b82 */ /* 0x000ea20000000a00 */
[----:B------:R-:W0:Y:S01]  /*0040*/  S2R R0, SR_TID.X ;  /* 0x0000000000007919 */ /* 0x000e220000002100 */
[----:B------:R-:W3:Y:S01]  /*0050*/  LDCU.64 UR6, c[0x0][0x358] ;  /* 0x00006b00ff0677ac */ /* 0x000ee20008000a00 */
[----:B-1----:R-:W-:-:S02]  /*0060*/  UISETP.GE.U32.AND UP0, UPT, UR4, 0x2, UPT ;  /* 0x000000020400788c */ /* 0x002fc4000bf06070 */
[----:B0-----:R-:W-:-:S04]  /*0070*/  IMAD R9, R13, UR4, R0 ;  /* 0x000000040d097c24 */ /* 0x001fc8000f8e0200 */
[----:B--2---:R-:W-:-:S03]  /*0080*/  IMAD.WIDE R2, R9, 0x4, R2 ;  /* 0x0000000409027825 */ /* 0x004fc600078e0202 */
[----:B---3--:R-:W-:Y:S05]  /*0090*/  BRA.U !UP0, `(.L_x_0) ;  /* 0x0000000108407547 */ /* 0x008fea000b800000 */
[----:B------:R-:W0:Y:S02]  /*00a0*/  LDC.64 R6, c[0x0][0x380] ;  /* 0x0000e000ff067b82 */ /* 0x000e240000000a00 */
.L_x_3:
[----:B------:R-:W-:Y:S01]  /*00b0*/  USHF.R.U32.HI UR5, URZ, 0x1, UR4 ;  /* 0x00000001ff057899 */ /* 0x000fe20008011604 */
[----:B------:R-:W-:Y:S05]  /*00c0*/  BSSY.RECONVERGENT B0, `(.L_x_1) ;  /* 0x0000009000007945 */ /* 0x000fea0003800200 */
[----:B------:R-:W-:-:S13]  /*00d0*/  ISETP.GE.U32.AND P0, PT, R0, UR5, PT ;  /* 0x0000000500007c0c */ /* 0x000fda000bf06070 */
[----:B-1----:R-:W-:Y:S05]  /*00e0*/  @P0 BRA `(.L_x_2) ;  /* 0x0000000000180947 */ /* 0x002fea0003800000 */
[----:B------:R-:W-:Y:S01]  /*00f0*/  IADD3 R5, PT, PT, R9, UR5, RZ ;  /* 0x0000000509057c10 */ /* 0x000fe2000fffe0ff */
[----:B------:R-:W2:Y:S04]  /*0100*/  LDG.E R11, desc[UR6][R2.64] ;  /* 0x00000006020b7981 */ /* 0x000ea8000c1e1900 */
[----:B0-----:R-:W-:-:S06]  /*0110*/  IMAD.WIDE.U32 R4, R5, 0x4, R6 ;  /* 0x0000000405047825 */ /* 0x001fcc00078e0006 */
[----:B------:R-:W2:Y:S02]  /*0120*/  LDG.E R4, desc[UR6][R4.64] ;  /* 0x0000000604047981 */ /* 0x000ea4000c1e1900 */
[----:B--2---:R-:W-:-:S05]  /*0130*/  IADD3 R11, PT, PT, R4, R11, RZ ;  /* 0x0000000b040b7210 */ /* 0x004fca0007ffe0ff */
[----:B------:R1:W-:Y:S02]  /*0140*/  STG.E desc[UR6][R2.64], R11 ;  /* 0x0000000b02007986 */ /* 0x0003e4000c101906 */
.L_x_2:
[----:B------:R-:W-:Y:S05]  /*0150*/  BSYNC.RECONVERGENT B0 ;  /* 0x0000000000007941 */ /* 0x000fea0003800200 */
.L_x_1:
[----:B------:R-:W-:Y:S01]  /*0160*/  BAR.SYNC.DEFER_BLOCKING 0x0 ;  /* 0x0000000000007b1d */ /* 0x000fe20000010000 */
[----:B------:R-:W-:-:S05]  /*0170*/  UISETP.GT.U32.AND UP0, UPT, UR4, 0x3, UPT ;  /* 0x000000030400788c */ /* 0x000fca000bf04070 */
[----:B------:R-:W-:-:S04]  /*0180*/  UMOV UR4, UR5 ;  /* 0x0000000500047c82 */ /* 0x000fc80008000000 */
[----:B------:R-:W-:Y:S05]  /*0190*/  BRA.U UP0, `(.L_x_3) ;  /* 0xfffffffd00c47547 */ /* 0x000fea000b83ffff */
.L_x_0:
[----:B------:R-:W-:-:S13]  /*01a0*/  ISETP.NE.AND P0, PT, R0, RZ, PT ;  /* 0x000000ff0000720c */ /* 0x000fda0003f05270 */
[----:B------:R-:W-:Y:S05]  /*01b0*/  @P0 EXIT ;  /* 0x000000000000094d */ /* 0x000fea0003800000 */
[----:B-1----:R-:W2:Y:S01]  /*01c0*/  LDG.E R3, desc[UR6][R2.64] ;  /* 0x0000000602037981 */ /* 0x002ea2000c1e1900 */
[----:B------:R-:W1:Y:S02]  /*01d0*/  LDC.64 R4, c[0x0][0x388] ;  /* 0x0000e200ff047b82 */ /* 0x000e640000000a00 */
[----:B-1----:R-:W-:-:S05]  /*01e0*/  IMAD.WIDE.U32 R4, R13, 0x4, R4 ;  /* 0x000000040d047825 */ /* 0x002fca00078e0004 */
[----:B--2---:R-:W-:Y:S01]  /*01f0*/  STG.E desc[UR6][R4.64], R3 ;  /* 0x0000000304007986 */ /* 0x004fe2000c101906 */
[----:B------:R-:W-:Y:S05]  /*0200*/  EXIT ;  /* 0x000000000000794d */ /* 0x000fea0003800000 */
.L_x_4:
[----:B------:R-:W-:-:S00]  /*0210*/  BRA `(.L_x_4) ;  /* 0xfffffffc00fc7947 */ /* 0x000fc0000383ffff */
[----:B------:R-:W-:-:S00]  /*0220*/  NOP ;  /* 0x0000000000007918 */ /* 0x000fc00000000000 */
        /* <DEDUP_REMOVED lines=13> */
.L_x_5:


//--------------------- .nv.shared.reserved.0     --------------------------
	.section	.nv.shared.reserved.0,"aw",@nobits
	.weak		__nv_reservedSMEM_offset_0_alias
	.size		__nv_reservedSMEM_offset_0_alias, 0, 64
	.other		__nv_reservedSMEM_offset_0_alias,@"STO_CUDA_RESERVED_SHARED STV_DEFAULT"
__nv_reservedSMEM_offset_0_alias:
	.zero		0
	.zero		64


//--------------------- .nv.constant0._Z13global_reducePiS_ --------------------------
	.section	.nv.constant0._Z13global_reducePiS_,"a",@progbits
	.sectionflags	@""
	.align	4
.nv.constant0._Z13global_reducePiS_:
	.zero		912


//--------------------- SYMBOLS --------------------------

	.type		.nv.reservedSmem.offset0,@object
	.size		.nv.reservedSmem.offset0,0x4
